//
// Generated by NVIDIA NVVM Compiler
//
// Compiler Build ID: CL-36424714
// Cuda compilation tools, release 13.0, V13.0.88
// Based on NVVM 20.0.0
//

.version 9.0
.target sm_100
.address_size 64

	// .globl	_Z16symMatmul_kernelPKfS0_Pfm

.visible .entry _Z16symMatmul_kernelPKfS0_Pfm(
	.param .u64 .ptr .align 1 _Z16symMatmul_kernelPKfS0_Pfm_param_0,
	.param .u64 .ptr .align 1 _Z16symMatmul_kernelPKfS0_Pfm_param_1,
	.param .u64 .ptr .align 1 _Z16symMatmul_kernelPKfS0_Pfm_param_2,
	.param .u64 _Z16symMatmul_kernelPKfS0_Pfm_param_3
)
{
	.reg .pred 	%p<10>;
	.reg .b32 	%r<10>;
	.reg .b32 	%f<67>;
	.reg .b64 	%rd<77>;

	ld.param.u64 	%rd26, [_Z16symMatmul_kernelPKfS0_Pfm_param_0];
	ld.param.u64 	%rd27, [_Z16symMatmul_kernelPKfS0_Pfm_param_1];
	ld.param.u64 	%rd24, [_Z16symMatmul_kernelPKfS0_Pfm_param_2];
	ld.param.u64 	%rd28, [_Z16symMatmul_kernelPKfS0_Pfm_param_3];
	cvta.to.global.u64 	%rd1, %rd27;
	cvta.to.global.u64 	%rd2, %rd26;
	mov.u32 	%r1, %ctaid.x;
	mov.u32 	%r2, %ntid.x;
	mov.u32 	%r3, %tid.x;
	mad.lo.s32 	%r4, %r1, %r2, %r3;
	mov.u32 	%r5, %ctaid.y;
	mov.u32 	%r6, %ntid.y;
	mov.u32 	%r7, %tid.y;
	mad.lo.s32 	%r8, %r5, %r6, %r7;
	cvt.s64.s32 	%rd3, %r4;
	cvt.u64.u32 	%rd4, %r8;
	max.u64 	%rd29, %rd3, %rd4;
	setp.ge.u64 	%p1, %rd29, %rd28;
	@%p1 bra 	$L__BB0_13;
	mul.lo.s64 	%rd5, %rd28, %rd3;
	add.s64 	%rd31, %rd28, -1;
	and.b64  	%rd6, %rd28, 7;
	setp.lt.u64 	%p2, %rd31, 7;
	mov.f32 	%f66, 0f00000000;
	mov.b64 	%rd75, 0;
	@%p2 bra 	$L__BB0_4;
	and.b64  	%rd75, %rd28, -8;
	shl.b64 	%rd32, %rd4, 2;
	add.s64 	%rd72, %rd1, %rd32;
	shl.b64 	%rd9, %rd28, 5;
	shl.b64 	%rd33, %rd5, 2;
	add.s64 	%rd34, %rd33, %rd2;
	add.s64 	%rd71, %rd34, 16;
	shl.b64 	%rd11, %rd28, 2;
	mov.f32 	%f66, 0f00000000;
	mov.u64 	%rd73, %rd75;
$L__BB0_3:
	.pragma "nounroll";
	ld.global.f32 	%f16, [%rd71+-16];
	ld.global.f32 	%f17, [%rd72];
	fma.rn.f32 	%f18, %f16, %f17, %f66;
	ld.global.f32 	%f19, [%rd71+-12];
	add.s64 	%rd35, %rd72, %rd11;
	ld.global.f32 	%f20, [%rd35];
	fma.rn.f32 	%f21, %f19, %f20, %f18;
	ld.global.f32 	%f22, [%rd71+-8];
	add.s64 	%rd36, %rd35, %rd11;
	ld.global.f32 	%f23, [%rd36];
	fma.rn.f32 	%f24, %f22, %f23, %f21;
	ld.global.f32 	%f25, [%rd71+-4];
	add.s64 	%rd37, %rd36, %rd11;
	ld.global.f32 	%f26, [%rd37];
	fma.rn.f32 	%f27, %f25, %f26, %f24;
	ld.global.f32 	%f28, [%rd71];
	add.s64 	%rd38, %rd37, %rd11;
	ld.global.f32 	%f29, [%rd38];
	fma.rn.f32 	%f30, %f28, %f29, %f27;
	ld.global.f32 	%f31, [%rd71+4];
	add.s64 	%rd39, %rd38, %rd11;
	ld.global.f32 	%f32, [%rd39];
	fma.rn.f32 	%f33, %f31, %f32, %f30;
	ld.global.f32 	%f34, [%rd71+8];
	add.s64 	%rd40, %rd39, %rd11;
	ld.global.f32 	%f35, [%rd40];
	fma.rn.f32 	%f36, %f34, %f35, %f33;
	ld.global.f32 	%f37, [%rd71+12];
	add.s64 	%rd41, %rd40, %rd11;
	ld.global.f32 	%f38, [%rd41];
	fma.rn.f32 	%f66, %f37, %f38, %f36;
	add.s64 	%rd73, %rd73, -8;
	add.s64 	%rd72, %rd72, %rd9;
	add.s64 	%rd71, %rd71, 32;
	setp.ne.s64 	%p3, %rd73, 0;
	@%p3 bra 	$L__BB0_3;
$L__BB0_4:
	setp.eq.s64 	%p4, %rd6, 0;
	@%p4 bra 	$L__BB0_12;
	and.b64  	%rd19, %rd28, 3;
	setp.lt.u64 	%p5, %rd6, 4;
	@%p5 bra 	$L__BB0_7;
	add.s64 	%rd42, %rd75, %rd5;
	shl.b64 	%rd43, %rd42, 2;
	add.s64 	%rd44, %rd2, %rd43;
	ld.global.f32 	%f40, [%rd44];
	mad.lo.s64 	%rd45, %rd75, %rd28, %rd4;
	shl.b64 	%rd46, %rd45, 2;
	add.s64 	%rd47, %rd1, %rd46;
	ld.global.f32 	%f41, [%rd47];
	fma.rn.f32 	%f42, %f40, %f41, %f66;
	ld.global.f32 	%f43, [%rd44+4];
	shl.b64 	%rd48, %rd28, 2;
	add.s64 	%rd49, %rd47, %rd48;
	ld.global.f32 	%f44, [%rd49];
	fma.rn.f32 	%f45, %f43, %f44, %f42;
	ld.global.f32 	%f46, [%rd44+8];
	add.s64 	%rd50, %rd49, %rd48;
	ld.global.f32 	%f47, [%rd50];
	fma.rn.f32 	%f48, %f46, %f47, %f45;
	ld.global.f32 	%f49, [%rd44+12];
	add.s64 	%rd51, %rd50, %rd48;
	ld.global.f32 	%f50, [%rd51];
	fma.rn.f32 	%f66, %f49, %f50, %f48;
	add.s64 	%rd75, %rd75, 4;
$L__BB0_7:
	setp.eq.s64 	%p6, %rd19, 0;
	@%p6 bra 	$L__BB0_12;
	setp.eq.s64 	%p7, %rd19, 1;
	@%p7 bra 	$L__BB0_10;
	add.s64 	%rd52, %rd75, %rd5;
	shl.b64 	%rd53, %rd52, 2;
	add.s64 	%rd54, %rd2, %rd53;
	ld.global.f32 	%f52, [%rd54];
	mad.lo.s64 	%rd55, %rd75, %rd28, %rd4;
	shl.b64 	%rd56, %rd55, 2;
	add.s64 	%rd57, %rd1, %rd56;
	ld.global.f32 	%f53, [%rd57];
	fma.rn.f32 	%f54, %f52, %f53, %f66;
	ld.global.f32 	%f55, [%rd54+4];
	shl.b64 	%rd58, %rd28, 2;
	add.s64 	%rd59, %rd57, %rd58;
	ld.global.f32 	%f56, [%rd59];
	fma.rn.f32 	%f66, %f55, %f56, %f54;
	add.s64 	%rd75, %rd75, 2;
$L__BB0_10:
	and.b64  	%rd60, %rd28, 1;
	setp.eq.b64 	%p8, %rd60, 1;
	not.pred 	%p9, %p8;
	@%p9 bra 	$L__BB0_12;
	add.s64 	%rd61, %rd75, %rd5;
	shl.b64 	%rd62, %rd61, 2;
	add.s64 	%rd63, %rd2, %rd62;
	ld.global.f32 	%f57, [%rd63];
	mad.lo.s64 	%rd64, %rd75, %rd28, %rd4;
	shl.b64 	%rd65, %rd64, 2;
	add.s64 	%rd66, %rd1, %rd65;
	ld.global.f32 	%f58, [%rd66];
	fma.rn.f32 	%f66, %f57, %f58, %f66;
$L__BB0_12:
	add.s64 	%rd67, %rd5, %rd4;
	cvta.to.global.u64 	%rd68, %rd24;
	shl.b64 	%rd69, %rd67, 2;
	add.s64 	%rd70, %rd68, %rd69;
	st.global.f32 	[%rd70], %f66;
$L__BB0_13:
	ret;

}


// ===== COMPILED SASS (sm_100) =====

	.target	sm_100

	.elftype	@"ET_EXEC"


//--------------------- .note.nv.tkinfo           --------------------------
	.section	.note.nv.tkinfo,"",@"SHT_NOTE"
	.sectionflags	@"SHF_NOTE_NV_TKINFO"
	.tkinfo
        /*0018*/ 	.word	0x00000002
        /*0030*/ 	.string	""
        /*0030*/ 	.string	"ptxas"
        /*0030*/ 	.string	"Cuda compilation tools, release 13.0, V13.0.88"
        /*0030*/ 	.string	"Build cuda_13.0.r13.0/compiler.36424714_0"
        /*0030*/ 	.string	"-arch sm_100 -m 64 "



//--------------------- .note.nv.cuinfo           --------------------------
	.section	.note.nv.cuinfo,"",@"SHT_NOTE"
	.sectionflags	@"SHF_NOTE_NV_CUINFO"
        /*0018*/ 	.short	0x0002
        /*001a*/ 	.short	0x0064
        /*001c*/ 	.short	0x0082
	.zero		2


//--------------------- .nv.info                  --------------------------
	.section	.nv.info,"",@"SHT_CUDA_INFO"
	.align	4


	//----- nvinfo : EIATTR_REGCOUNT
	.align		4
        /*0000*/ 	.byte	0x04, 0x2f
        /*0002*/ 	.short	(.L_1 - .L_0)
	.align		4
.L_0:
        /*0004*/ 	.word	index@(_Z16symMatmul_kernelPKfS0_Pfm)
        /*0008*/ 	.word	0x00000020


	//----- nvinfo : EIATTR_FRAME_SIZE
	.align		4
.L_1:
        /*000c*/ 	.byte	0x04, 0x11
        /*000e*/ 	.short	(.L_3 - .L_2)
	.align		4
.L_2:
        /*0010*/ 	.word	index@(_Z16symMatmul_kernelPKfS0_Pfm)
        /*0014*/ 	.word	0x00000000


	//----- nvinfo : EIATTR_MIN_STACK_SIZE
	.align		4
.L_3:
        /*0018*/ 	.byte	0x04, 0x12
        /*001a*/ 	.short	(.L_5 - .L_4)
	.align		4
.L_4:
        /*001c*/ 	.word	index@(_Z16symMatmul_kernelPKfS0_Pfm)
        /*0020*/ 	.word	0x00000000
.L_5:


//--------------------- .nv.compat                --------------------------
	.section	.nv.compat,"",@"SHT_CUDA_COMPAT_INFO"
	.align	4
        /*0000*/ 	.byte	0x02, 0x09, 0x00, 0x00, 0x02, 0x02, 0x01, 0x00, 0x02, 0x05, 0x05, 0x00, 0x03, 0x07, 0x01, 0x01
        /*0010*/ 	.byte	0x02, 0x03, 0x00, 0x00, 0x02, 0x06, 0x01, 0x00, 0x04, 0x0b, 0x08, 0x00, 0x09, 0x00, 0x00, 0x00
        /*0020*/ 	.byte	0x00, 0x00, 0x00, 0x00


//--------------------- .nv.info._Z16symMatmul_kernelPKfS0_Pfm --------------------------
	.section	.nv.info._Z16symMatmul_kernelPKfS0_Pfm,"",@"SHT_CUDA_INFO"
	.sectionflags	@""
	.align	4


	//----- nvinfo : EIATTR_CUDA_API_VERSION
	.align		4
        /*0000*/ 	.byte	0x04, 0x37
        /*0002*/ 	.short	(.L_7 - .L_6)
.L_6:
        /*0004*/ 	.word	0x00000082


	//----- nvinfo : EIATTR_KPARAM_INFO
	.align		4
.L_7:
        /*0008*/ 	.byte	0x04, 0x17
        /*000a*/ 	.short	(.L_9 - .L_8)
.L_8:
        /*000c*/ 	.word	0x00000000
        /*0010*/ 	.short	0x0003
        /*0012*/ 	.short	0x0018
        /*0014*/ 	.byte	0x00, 0xf0, 0x21, 0x00


	//----- nvinfo : EIATTR_KPARAM_INFO
	.align		4
.L_9:
        /*0018*/ 	.byte	0x04, 0x17
        /*001a*/ 	.short	(.L_11 - .L_10)
.L_10:
        /*001c*/ 	.word	0x00000000
        /*0020*/ 	.short	0x0002
        /*0022*/ 	.short	0x0010
        /*0024*/ 	.byte	0x00, 0xf5, 0x21, 0x00


	//----- nvinfo : EIATTR_KPARAM_INFO
	.align		4
.L_11:
        /*0028*/ 	.byte	0x04, 0x17
        /*002a*/ 	.short	(.L_13 - .L_12)
.L_12:
        /*002c*/ 	.word	0x00000000
        /*0030*/ 	.short	0x0001
        /*0032*/ 	.short	0x0008
        /*0034*/ 	.byte	0x00, 0xf5, 0x21, 0x00


	//----- nvinfo : EIATTR_KPARAM_INFO
	.align		4
.L_13:
        /*0038*/ 	.byte	0x04, 0x17
        /*003a*/ 	.short	(.L_15 - .L_14)
.L_14:
        /*003c*/ 	.word	0x00000000
        /*0040*/ 	.short	0x0000
        /*0042*/ 	.short	0x0000
        /*0044*/ 	.byte	0x00, 0xf5, 0x21, 0x00


	//----- nvinfo : EIATTR_SPARSE_MMA_MASK
	.align		4
.L_15:
        /*0048*/ 	.byte	0x03, 0x50
        /*004a*/ 	.short	0x0000


	//----- nvinfo : EIATTR_MAXREG_COUNT
	.align		4
        /*004c*/ 	.byte	0x03, 0x1b
        /*004e*/ 	.short	0x00ff


	//----- nvinfo : EIATTR_MERCURY_ISA_VERSION
	.align		4
        /*0050*/ 	.byte	0x03, 0x5f
        /*0052*/ 	.short	0x0101


	//----- nvinfo : EIATTR_VRC_CTA_INIT_COUNT
	.align		4
        /*0054*/ 	.byte	0x02, 0x4a
	.zero		1
	.zero		1


	//----- nvinfo : EIATTR_EXIT_INSTR_OFFSETS
	.align		4
        /*0058*/ 	.byte	0x04, 0x1c
        /*005a*/ 	.short	(.L_17 - .L_16)


	//   ....[0]....
.L_16:
        /*005c*/ 	.word	0x00000110


	//   ....[1]....
        /*0060*/ 	.word	0x00000c30


	//----- nvinfo : EIATTR_CBANK_PARAM_SIZE
	.align		4
.L_17:
        /*0064*/ 	.byte	0x03, 0x19
        /*0066*/ 	.short	0x0020


	//----- nvinfo : EIATTR_PARAM_CBANK
	.align		4
        /*0068*/ 	.byte	0x04, 0x0a
        /*006a*/ 	.short	(.L_19 - .L_18)
	.align		4
.L_18:
        /*006c*/ 	.word	index@(.nv.constant0._Z16symMatmul_kernelPKfS0_Pfm)
        /*0070*/ 	.short	0x0380
        /*0072*/ 	.short	0x0020


	//----- nvinfo : EIATTR_SW_WAR
	.align		4
.L_19:
        /*0074*/ 	.byte	0x04, 0x36
        /*0076*/ 	.short	(.L_21 - .L_20)
.L_20:
        /*0078*/ 	.word	0x00000008
.L_21:


//--------------------- .nv.callgraph             --------------------------
	.section	.nv.callgraph,"",@"SHT_CUDA_CALLGRAPH"
	.align	4
	.sectionentsize	8
	.align		4
        /*0000*/ 	.word	0x00000000
	.align		4
        /*0004*/ 	.word	0xffffffff
	.align		4
        /*0008*/ 	.word	0x00000000
	.align		4
        /*000c*/ 	.word	0xfffffffe
	.align		4
        /*0010*/ 	.word	0x00000000
	.align		4
        /*0014*/ 	.word	0xfffffffd
	.align		4
        /*0018*/ 	.word	0x00000000
	.align		4
        /*001c*/ 	.word	0xfffffffc


//--------------------- .text._Z16symMatmul_kernelPKfS0_Pfm --------------------------
	.section	.text._Z16symMatmul_kernelPKfS0_Pfm,"ax",@progbits
	.align	128
        .global         _Z16symMatmul_kernelPKfS0_Pfm
        .type           _Z16symMatmul_kernelPKfS0_Pfm,@function
        .size           _Z16symMatmul_kernelPKfS0_Pfm,(.L_x_6 - _Z16symMatmul_kernelPKfS0_Pfm)
        .other          _Z16symMatmul_kernelPKfS0_Pfm,@"STO_CUDA_ENTRY STV_DEFAULT"
_Z16symMatmul_kernelPKfS0_Pfm:
.text._Z16symMatmul_kernelPKfS0_Pfm:
[----:B------:R-:W-:Y:S01]  /*0000*/  LDC R1, c[0x0][0x37c] ;  /* 0x0000df00ff017b82 */ /* 0x000fe20000000800 */
[----:B------:R-:W0:Y:S07]  /*0010*/  S2R R0, SR_TID.X ;  /* 0x0000000000007919 */ /* 0x000e2e0000002100 */
[----:B------:R-:W0:Y:S01]  /*0020*/  LDC R13, c[0x0][0x360] ;  /* 0x0000d800ff0d7b82 */ /* 0x000e220000000800 */
[----:B------:R-:W1:Y:S07]  /*0030*/  S2R R15, SR_TID.Y ;  /* 0x00000000000f7919 */ /* 0x000e6e0000002200 */
[----:B------:R-:W0:Y:S08]  /*0040*/  S2UR UR4, SR_CTAID.X ;  /* 0x00000000000479c3 */ /* 0x000e300000002500 */
[----:B------:R-:W1:Y:S08]  /*0050*/  S2UR UR5, SR_CTAID.Y ;  /* 0x00000000000579c3 */ /* 0x000e700000002600 */
[----:B------:R-:W1:Y:S08]  /*0060*/  LDC R14, c[0x0][0x364] ;  /* 0x0000d900ff0e7b82 */ /* 0x000e700000000800 */
[----:B------:R-:W2:Y:S01]  /*0070*/  LDC.64 R16, c[0x0][0x398] ;  /* 0x0000e600ff107b82 */ /* 0x000ea20000000a00 */
[----:B0-----:R-:W-:-:S05]  /*0080*/  IMAD R13, R13, UR4, R0 ;  /* 0x000000040d0d7c24 */ /* 0x001fca000f8e0200 */
[----:B------:R-:W-:Y:S01]  /*0090*/  SHF.R.S32.HI R3, RZ, 0x1f, R13 ;  /* 0x0000001fff037819 */ /* 0x000fe2000001140d */
[----:B-1----:R-:W-:-:S05]  /*00a0*/  IMAD R14, R14, UR5, R15 ;  /* 0x000000050e0e7c24 */ /* 0x002fca000f8e020f */
[----:B------:R-:W-:-:S04]  /*00b0*/  ISETP.GT.U32.AND P0, PT, R13, R14, PT ;  /* 0x0000000e0d00720c */ /* 0x000fc80003f04070 */
[----:B------:R-:W-:-:S04]  /*00c0*/  ISETP.GT.U32.AND.EX P0, PT, R3, RZ, PT, P0 ;  /* 0x000000ff0300720c */ /* 0x000fc80003f04100 */
[----:B------:R-:W-:Y:S02]  /*00d0*/  SEL R5, R13, R14, P0 ;  /* 0x0000000e0d057207 */ /* 0x000fe40000000000 */
[----:B------:R-:W-:Y:S02]  /*00e0*/  SEL R0, R3, RZ, P0 ;  /* 0x000000ff03007207 */ /* 0x000fe40000000000 */
[----:B--2---:R-:W-:-:S04]  /*00f0*/  ISETP.GE.U32.AND P0, PT, R5, R16, PT ;  /* 0x000000100500720c */ /* 0x004fc80003f06070 */
[----:B------:R-:W-:-:S13]  /*0100*/  ISETP.GE.U32.AND.EX P0, PT, R0, R17, PT, P0 ;  /* 0x000000110000720c */ /* 0x000fda0003f06100 */
[----:B------:R-:W-:Y:S05]  /*0110*/  @P0 EXIT ;  /* 0x000000000000094d */ /* 0x000fea0003800000 */
[C---:B------:R-:W-:Y:S01]  /*0120*/  IADD3 R2, P0, PT, R16.reuse, -0x1, RZ ;  /* 0xffffffff10027810 */ /* 0x040fe20007f1e0ff */
[----:B------:R-:W0:Y:S01]  /*0130*/  LDCU.64 UR4, c[0x0][0x358] ;  /* 0x00006b00ff0477ac */ /* 0x000e220008000a00 */
[----:B------:R-:W-:Y:S01]  /*0140*/  LOP3.LUT R0, R16, 0x7, RZ, 0xc0, !PT ;  /* 0x0000000710007812 */ /* 0x000fe200078ec0ff */
[----:B------:R-:W-:Y:S01]  /*0150*/  IMAD.MOV.U32 R29, RZ, RZ, RZ ;  /* 0x000000ffff1d7224 */ /* 0x000fe200078e00ff */
[----:B------:R-:W-:Y:S01]  /*0160*/  ISETP.GE.U32.AND P1, PT, R2, 0x7, PT ;  /* 0x000000070200780c */ /* 0x000fe20003f26070 */
[-C--:B------:R-:W-:Y:S01]  /*0170*/  IMAD R2, R3, R16.reuse, RZ ;  /* 0x0000001003027224 */ /* 0x080fe200078e02ff */
[----:B------:R-:W-:Y:S01]  /*0180*/  IADD3.X R4, PT, PT, R17, -0x1, RZ, P0, !PT ;  /* 0xffffffff11047810 */ /* 0x000fe200007fe4ff */
[----:B------:R-:W-:Y:S01]  /*0190*/  IMAD.MOV.U32 R5, RZ, RZ, RZ ;  /* 0x000000ffff057224 */ /* 0x000fe200078e00ff */
[----:B------:R-:W-:Y:S01]  /*01a0*/  ISETP.NE.U32.AND P0, PT, R0, RZ, PT ;  /* 0x000000ff0000720c */ /* 0x000fe20003f05070 */
[C---:B------:R-:W-:Y:S01]  /*01b0*/  IMAD R3, R13.reuse, R17, R2 ;  /* 0x000000110d037224 */ /* 0x040fe200078e0202 */
[----:B------:R-:W-:Y:S01]  /*01c0*/  ISETP.GE.U32.AND.EX P1, PT, R4, RZ, PT, P1 ;  /* 0x000000ff0400720c */ /* 0x000fe20003f26110 */
[----:B------:R-:W-:Y:S01]  /*01d0*/  IMAD.WIDE.U32 R12, R13, R16, RZ ;  /* 0x000000100d0c7225 */ /* 0x000fe200078e00ff */
[----:B------:R-:W-:-:S03]  /*01e0*/  ISETP.NE.AND.EX P0, PT, RZ, RZ, PT, P0 ;  /* 0x000000ffff00720c */ /* 0x000fc60003f05300 */
[----:B------:R-:W-:Y:S02]  /*01f0*/  IMAD.MOV.U32 R2, RZ, RZ, RZ ;  /* 0x000000ffff027224 */ /* 0x000fe400078e00ff */
[----:B------:R-:W-:-:S06]  /*0200*/  IMAD.IADD R4, R13, 0x1, R3 ;  /* 0x000000010d047824 */ /* 0x000fcc00078e0203 */
[----:B0-----:R-:W-:Y:S05]  /*0210*/  @!P1 BRA `(.L_x_0) ;  /* 0x00000004000c9947 */ /* 0x001fea0003800000 */
[----:B------:R-:W0:Y:S01]  /*0220*/  LDCU.128 UR8, c[0x0][0x380] ;  /* 0x00007000ff0877ac */ /* 0x000e220008000c00 */
[----:B------:R-:W1:Y:S01]  /*0230*/  LDC R5, c[0x0][0x39c] ;  /* 0x0000e700ff057b82 */ /* 0x000e620000000800 */
[C---:B------:R-:W-:Y:S01]  /*0240*/  LOP3.LUT R2, R16.reuse, 0xfffffff8, RZ, 0xc0, !PT ;  /* 0xfffffff810027812 */ /* 0x040fe200078ec0ff */
[----:B------:R-:W-:Y:S01]  /*0250*/  IMAD.SHL.U32 R7, R17, 0x4, RZ ;  /* 0x0000000411077824 */ /* 0x000fe200078e00ff */
[C---:B------:R-:W-:Y:S01]  /*0260*/  SHF.L.U64.HI R8, R16.reuse, 0x5, R17 ;  /* 0x0000000510087819 */ /* 0x040fe20000010211 */
[----:B------:R-:W-:-:S04]  /*0270*/  IMAD.WIDE.U32 R10, R16, 0x4, RZ ;  /* 0x00000004100a7825 */ /* 0x000fc800078e00ff */
[----:B------:R-:W-:Y:S02]  /*0280*/  IMAD.MOV.U32 R29, RZ, RZ, RZ ;  /* 0x000000ffff1d7224 */ /* 0x000fe400078e00ff */
[----:B------:R-:W-:Y:S02]  /*0290*/  IMAD.IADD R7, R11, 0x1, R7 ;  /* 0x000000010b077824 */ /* 0x000fe400078e0207 */
[----:B------:R-:W-:Y:S01]  /*02a0*/  IMAD.MOV.U32 R28, RZ, RZ, R2 ;  /* 0x000000ffff1c7224 */ /* 0x000fe200078e0002 */
[----:B0-----:R-:W-:Y:S02]  /*02b0*/  LEA R6, P1, R14, UR10, 0x2 ;  /* 0x0000000a0e067c11 */ /* 0x001fe4000f8210ff */
[----:B------:R-:W-:Y:S02]  /*02c0*/  LEA R20, P2, R12, UR8, 0x2 ;  /* 0x000000080c147c11 */ /* 0x000fe4000f8410ff */
[----:B------:R-:W-:Y:S02]  /*02d0*/  LEA.HI.X R3, R14, UR11, RZ, 0x2, P1 ;  /* 0x0000000b0e037c11 */ /* 0x000fe400088f14ff */
[----:B------:R-:W-:Y:S01]  /*02e0*/  LEA.HI.X R21, R12, UR9, R4, 0x2, P2 ;  /* 0x000000090c157c11 */ /* 0x000fe200090f1404 */
[----:B-1----:R-:W-:Y:S01]  /*02f0*/  IMAD.MOV.U32 R9, RZ, RZ, R5 ;  /* 0x000000ffff097224 */ /* 0x002fe200078e0005 */
[----:B------:R-:W-:-:S05]  /*0300*/  IADD3 R20, P1, PT, R20, 0x10, RZ ;  /* 0x0000001014147810 */ /* 0x000fca0007f3e0ff */
[----:B------:R-:W-:-:S08]  /*0310*/  IMAD.X R21, RZ, RZ, R21, P1 ;  /* 0x000000ffff157224 */ /* 0x000fd000008e0615 */
.L_x_1:
[----:B------:R-:W-:Y:S02]  /*0320*/  IMAD.MOV.U32 R25, RZ, RZ, R3 ;  /* 0x000000ffff197224 */ /* 0x000fe400078e0003 */
[----:B------:R-:W-:Y:S02]  /*0330*/  IMAD.MOV.U32 R24, RZ, RZ, R6 ;  /* 0x000000ffff187224 */ /* 0x000fe400078e0006 */
[----:B------:R-:W-:Y:S02]  /*0340*/  IMAD.MOV.U32 R18, RZ, RZ, R20 ;  /* 0x000000ffff127224 */ /* 0x000fe400078e0014 */
[----:B------:R-:W-:Y:S01]  /*0350*/  IMAD.MOV.U32 R19, RZ, RZ, R21 ;  /* 0x000000ffff137224 */ /* 0x000fe200078e0015 */
[----:B------:R-:W2:Y:S01]  /*0360*/  LDG.E R25, desc[UR4][R24.64] ;  /* 0x0000000418197981 */ /* 0x000ea2000c1e1900 */
[----:B------:R-:W-:-:S03]  /*0370*/  IADD3 R22, P1, PT, R6, R10, RZ ;  /* 0x0000000a06167210 */ /* 0x000fc60007f3e0ff */
[----:B------:R-:W3:Y:S04]  /*0380*/  LDG.E R27, desc[UR4][R18.64+-0xc] ;  /* 0xfffff404121b7981 */ /* 0x000ee8000c1e1900 */
[----:B------:R-:W2:Y:S01]  /*0390*/  LDG.E R24, desc[UR4][R18.64+-0x10] ;  /* 0xfffff00412187981 */ /* 0x000ea2000c1e1900 */
[----:B------:R-:W-:Y:S01]  /*03a0*/  IMAD.X R23, R3, 0x1, R7, P1 ;  /* 0x0000000103177824 */ /* 0x000fe200008e0607 */
[----:B------:R-:W-:-:S04]  /*03b0*/  IADD3 R20, P1, PT, R22, R10, RZ ;  /* 0x0000000a16147210 */ /* 0x000fc80007f3e0ff */
[----:B------:R-:W3:Y:S01]  /*03c0*/  LDG.E R26, desc[UR4][R22.64] ;  /* 0x00000004161a7981 */ /* 0x000ee2000c1e1900 */
[----:B------:R-:W-:-:S05]  /*03d0*/  IMAD.X R21, R23, 0x1, R7, P1 ;  /* 0x0000000117157824 */ /* 0x000fca00008e0607 */
[----:B------:R-:W4:Y:S04]  /*03e0*/  LDG.E R22, desc[UR4][R20.64] ;  /* 0x0000000414167981 */ /* 0x000f28000c1e1900 */
[----:B------:R-:W4:Y:S01]  /*03f0*/  LDG.E R23, desc[UR4][R18.64+-0x8] ;  /* 0xfffff80412177981 */ /* 0x000f22000c1e1900 */
[----:B--2---:R-:W-:Y:S01]  /*0400*/  FFMA R29, R24, R25, R29 ;  /* 0x00000019181d7223 */ /* 0x004fe2000000001d */
[----:B------:R-:W-:-:S05]  /*0410*/  IADD3 R24, P1, PT, R20, R10, RZ ;  /* 0x0000000a14187210 */ /* 0x000fca0007f3e0ff */
[----:B------:R-:W-:Y:S02]  /*0420*/  IMAD.X R25, R21, 0x1, R7, P1 ;  /* 0x0000000115197824 */ /* 0x000fe400008e0607 */
[----:B---3--:R-:W-:Y:S01]  /*0430*/  FFMA R29, R27, R26, R29 ;  /* 0x0000001a1b1d7223 */ /* 0x008fe2000000001d */
[----:B------:R-:W2:Y:S01]  /*0440*/  LDG.E R21, desc[UR4][R18.64+-0x4] ;  /* 0xfffffc0412157981 */ /* 0x000ea2000c1e1900 */
[----:B------:R-:W-:-:S03]  /*0450*/  IADD3 R26, P1, PT, R24, R10, RZ ;  /* 0x0000000a181a7210 */ /* 0x000fc60007f3e0ff */
[----:B------:R-:W2:Y:S02]  /*0460*/  LDG.E R20, desc[UR4][R24.64] ;  /* 0x0000000418147981 */ /* 0x000ea4000c1e1900 */
[----:B------:R-:W-:Y:S02]  /*0470*/  IMAD.X R27, R25, 0x1, R7, P1 ;  /* 0x00000001191b7824 */ /* 0x000fe400008e0607 */
[----:B----4-:R-:W-:-:S03]  /*0480*/  FFMA R22, R23, R22, R29 ;  /* 0x0000001617167223 */ /* 0x010fc6000000001d */
[----:B------:R-:W3:Y:S04]  /*0490*/  LDG.E R23, desc[UR4][R26.64] ;  /* 0x000000041a177981 */ /* 0x000ee8000c1e1900 */
[----:B------:R-:W3:Y:S01]  /*04a0*/  LDG.E R29, desc[UR4][R18.64] ;  /* 0x00000004121d7981 */ /* 0x000ee2000c1e1900 */
[----:B--2---:R-:W-:Y:S01]  /*04b0*/  FFMA R24, R21, R20, R22 ;  /* 0x0000001415187223 */ /* 0x004fe20000000016 */
[-C--:B------:R-:W-:Y:S02]  /*04c0*/  IADD3 R20, P1, PT, R26, R10.reuse, RZ ;  /* 0x0000000a1a147210 */ /* 0x080fe40007f3e0ff */
[----:B------:R-:W2:Y:S03]  /*04d0*/  LDG.E R26, desc[UR4][R18.64+0xc] ;  /* 0x00000c04121a7981 */ /* 0x000ea6000c1e1900 */
[----:B------:R-:W-:Y:S01]  /*04e0*/  IMAD.X R21, R27, 0x1, R7, P1 ;  /* 0x000000011b157824 */ /* 0x000fe200008e0607 */
[----:B------:R-:W-:Y:S01]  /*04f0*/  IADD3 R22, P1, PT, R20, R10, RZ ;  /* 0x0000000a14167210 */ /* 0x000fe20007f3e0ff */
[----:B------:R-:W4:Y:S01]  /*0500*/  LDG.E R27, desc[UR4][R18.64+0x8] ;  /* 0x00000804121b7981 */ /* 0x000f22000c1e1900 */
[----:B---3--:R-:W-:-:S03]  /*0510*/  FFMA R29, R29, R23, R24 ;  /* 0x000000171d1d7223 */ /* 0x008fc60000000018 */
[----:B------:R-:W-:Y:S01]  /*0520*/  IMAD.X R23, R21, 0x1, R7, P1 ;  /* 0x0000000115177824 */ /* 0x000fe200008e0607 */
[----:B------:R-:W-:Y:S01]  /*0530*/  IADD3 R24, P1, PT, R22, R10, RZ ;  /* 0x0000000a16187210 */ /* 0x000fe20007f3e0ff */
[----:B------:R-:W3:Y:S03]  /*0540*/  LDG.E R21, desc[UR4][R20.64] ;  /* 0x0000000414157981 */ /* 0x000ee6000c1e1900 */
[----:B------:R-:W-:Y:S01]  /*0550*/  IADD3.X R25, PT, PT, R23, R7, RZ, P1, !PT ;  /* 0x0000000717197210 */ /* 0x000fe20000ffe4ff */
[----:B------:R-:W4:Y:S04]  /*0560*/  LDG.E R22, desc[UR4][R22.64] ;  /* 0x0000000416167981 */ /* 0x000f28000c1e1900 */
[----:B------:R-:W2:Y:S04]  /*0570*/  LDG.E R24, desc[UR4][R24.64] ;  /* 0x0000000418187981 */ /* 0x000ea8000c1e1900 */
[----:B------:R-:W3:Y:S01]  /*0580*/  LDG.E R20, desc[UR4][R18.64+0x4] ;  /* 0x0000040412147981 */ /* 0x000ee2000c1e1900 */
[----:B------:R-:W-:-:S04]  /*0590*/  IADD3 R28, P1, PT, R28, -0x8, RZ ;  /* 0xfffffff81c1c7810 */ /* 0x000fc80007f3e0ff */
[----:B------:R-:W-:Y:S02]  /*05a0*/  IADD3.X R9, PT, PT, R9, -0x1, RZ, P1, !PT ;  /* 0xffffffff09097810 */ /* 0x000fe40000ffe4ff */
[----:B------:R-:W-:-:S04]  /*05b0*/  ISETP.NE.U32.AND P1, PT, R28, RZ, PT ;  /* 0x000000ff1c00720c */ /* 0x000fc80003f25070 */
[----:B------:R-:W-:Y:S02]  /*05c0*/  ISETP.NE.AND.EX P1, PT, R9, RZ, PT, P1 ;  /* 0x000000ff0900720c */ /* 0x000fe40003f25310 */
[----:B------:R-:W-:-:S05]  /*05d0*/  LEA R6, P2, R16, R6, 0x5 ;  /* 0x0000000610067211 */ /* 0x000fca00078428ff */
[----:B------:R-:W-:Y:S02]  /*05e0*/  IMAD.X R3, R3, 0x1, R8, P2 ;  /* 0x0000000103037824 */ /* 0x000fe400010e0608 */
[----:B---3--:R-:W-:Y:S01]  /*05f0*/  FFMA R29, R20, R21, R29 ;  /* 0x00000015141d7223 */ /* 0x008fe2000000001d */
[----:B------:R-:W-:-:S03]  /*0600*/  IADD3 R20, P3, PT, R18, 0x20, RZ ;  /* 0x0000002012147810 */ /* 0x000fc60007f7e0ff */
[----:B----4-:R-:W-:Y:S02]  /*0610*/  FFMA R29, R27, R22, R29 ;  /* 0x000000161b1d7223 */ /* 0x010fe4000000001d */
[----:B------:R-:W-:Y:S02]  /*0620*/  IMAD.X R21, RZ, RZ, R19, P3 ;  /* 0x000000ffff157224 */ /* 0x000fe400018e0613 */
[----:B--2---:R-:W-:Y:S01]  /*0630*/  FFMA R29, R26, R24, R29 ;  /* 0x000000181a1d7223 */ /* 0x004fe2000000001d */
[----:B------:R-:W-:Y:S06]  /*0640*/  @P1 BRA `(.L_x_1) ;  /* 0xfffffffc00341947 */ /* 0x000fec000383ffff */
.L_x_0:
[----:B------:R-:W-:Y:S05]  /*0650*/  @!P0 BRA `(.L_x_2) ;  /* 0x00000004005c8947 */ /* 0x000fea0003800000 */
[----:B------:R-:W-:Y:S02]  /*0660*/  ISETP.GE.U32.AND P1, PT, R0, 0x4, PT ;  /* 0x000000040000780c */ /* 0x000fe40003f26070 */
[----:B------:R-:W-:Y:S02]  /*0670*/  LOP3.LUT R23, R16, 0x3, RZ, 0xc0, !PT ;  /* 0x0000000310177812 */ /* 0x000fe400078ec0ff */
[----:B------:R-:W-:Y:S02]  /*0680*/  ISETP.GE.U32.AND.EX P1, PT, RZ, RZ, PT, P1 ;  /* 0x000000ffff00720c */ /* 0x000fe40003f26110 */
[----:B------:R-:W-:-:S04]  /*0690*/  ISETP.NE.U32.AND P0, PT, R23, RZ, PT ;  /* 0x000000ff1700720c */ /* 0x000fc80003f05070 */
[----:B------:R-:W-:-:S07]  /*06a0*/  ISETP.NE.AND.EX P0, PT, RZ, RZ, PT, P0 ;  /* 0x000000ffff00720c */ /* 0x000fce0003f05300 */
[----:B------:R-:W-:Y:S06]  /*06b0*/  @!P1 BRA `(.L_x_3) ;  /* 0x0000000000889947 */ /* 0x000fec0003800000 */
[----:B------:R-:W0:Y:S01]  /*06c0*/  LDCU.128 UR8, c[0x0][0x380] ;  /* 0x00007000ff0877ac */ /* 0x000e220008000c00 */
[----:B------:R-:W-:Y:S01]  /*06d0*/  IMAD R0, R5, R16, RZ ;  /* 0x0000001005007224 */ /* 0x000fe200078e02ff */
[----:B------:R-:W-:Y:S01]  /*06e0*/  SHF.L.U64.HI R25, R16, 0x2, R17 ;  /* 0x0000000210197819 */ /* 0x000fe20000010211 */
[----:B------:R-:W-:Y:S02]  /*06f0*/  IMAD.MOV.U32 R15, RZ, RZ, RZ ;  /* 0x000000ffff0f7224 */ /* 0x000fe400078e00ff */
[C---:B------:R-:W-:Y:S01]  /*0700*/  IMAD R3, R2.reuse, R17, R0 ;  /* 0x0000001102037224 */ /* 0x040fe200078e0200 */
[C---:B------:R-:W-:Y:S01]  /*0710*/  IADD3 R0, P1, PT, R2.reuse, R12, RZ ;  /* 0x0000000c02007210 */ /* 0x040fe20007f3e0ff */
[----:B------:R-:W-:-:S04]  /*0720*/  IMAD.WIDE.U32 R8, R2, R16, R14 ;  /* 0x0000001002087225 */ /* 0x000fc800078e000e */
[----:B------:R-:W-:Y:S02]  /*0730*/  IMAD.IADD R3, R9, 0x1, R3 ;  /* 0x0000000109037824 */ /* 0x000fe400078e0203 */
[----:B------:R-:W-:Y:S02]  /*0740*/  IMAD.SHL.U32 R9, R16, 0x4, RZ ;  /* 0x0000000410097824 */ /* 0x000fe400078e00ff */
[----:B------:R-:W-:Y:S01]  /*0750*/  IMAD.X R7, R5, 0x1, R4, P1 ;  /* 0x0000000105077824 */ /* 0x000fe200008e0604 */
[----:B0-----:R-:W-:Y:S02]  /*0760*/  LEA R20, P3, R8, UR10, 0x2 ;  /* 0x0000000a08147c11 */ /* 0x001fe4000f8610ff */
[----:B------:R-:W-:Y:S02]  /*0770*/  LEA R6, P2, R0, UR8, 0x2 ;  /* 0x0000000800067c11 */ /* 0x000fe4000f8410ff */
[----:B------:R-:W-:Y:S02]  /*0780*/  LEA.HI.X R21, R8, UR11, R3, 0x2, P3 ;  /* 0x0000000b08157c11 */ /* 0x000fe400098f1403 */
[----:B------:R-:W-:-:S02]  /*0790*/  IADD3 R18, P1, PT, R9, R20, RZ ;  /* 0x0000001409127210 */ /* 0x000fc40007f3e0ff */
[----:B------:R-:W-:Y:S02]  /*07a0*/  LEA.HI.X R7, R0, UR9, R7, 0x2, P2 ;  /* 0x0000000900077c11 */ /* 0x000fe400090f1407 */
[-C--:B------:R-:W-:Y:S01]  /*07b0*/  IADD3 R10, P2, PT, R18, R9.reuse, RZ ;  /* 0x00000009120a7210 */ /* 0x080fe20007f5e0ff */
[----:B------:R-:W-:Y:S01]  /*07c0*/  IMAD.X R19, R25, 0x1, R21, P1 ;  /* 0x0000000119137824 */ /* 0x000fe200008e0615 */
[----:B------:R-:W2:Y:S02]  /*07d0*/  LDG.E R0, desc[UR4][R20.64] ;  /* 0x0000000414007981 */ /* 0x000ea4000c1e1900 */
[----:B------:R-:W-:Y:S02]  /*07e0*/  IADD3 R8, P1, PT, R10, R9, RZ ;  /* 0x000000090a087210 */ /* 0x000fe40007f3e0ff */
[----:B------:R-:W2:Y:S01]  /*07f0*/  LDG.E R22, desc[UR4][R6.64] ;  /* 0x0000000406167981 */ /* 0x000ea2000c1e1900 */
[----:B------:R-:W-:-:S03]  /*0800*/  IMAD.X R11, R19, 0x1, R25, P2 ;  /* 0x00000001130b7824 */ /* 0x000fc600010e0619 */
[----:B------:R-:W3:Y:S01]  /*0810*/  LDG.E R18, desc[UR4][R18.64] ;  /* 0x0000000412127981 */ /* 0x000ee2000c1e1900 */
[----:B------:R-:W-:-:S03]  /*0820*/  IMAD.X R9, R11, 0x1, R25, P1 ;  /* 0x000000010b097824 */ /* 0x000fc600008e0619 */
[----:B------:R-:W3:Y:S04]  /*0830*/  LDG.E R3, desc[UR4][R6.64+0x4] ;  /* 0x0000040406037981 */ /* 0x000ee8000c1e1900 */
[----:B------:R-:W4:Y:S04]  /*0840*/  LDG.E R10, desc[UR4][R10.64] ;  /* 0x000000040a0a7981 */ /* 0x000f28000c1e1900 */
[----:B------:R-:W4:Y:S04]  /*0850*/  LDG.E R25, desc[UR4][R6.64+0x8] ;  /* 0x0000080406197981 */ /* 0x000f28000c1e1900 */
[----:B------:R-:W5:Y:S04]  /*0860*/  LDG.E R21, desc[UR4][R6.64+0xc] ;  /* 0x00000c0406157981 */ /* 0x000f68000c1e1900 */
[----:B------:R-:W5:Y:S01]  /*0870*/  LDG.E R8, desc[UR4][R8.64] ;  /* 0x0000000408087981 */ /* 0x000f62000c1e1900 */
[----:B------:R-:W-:-:S05]  /*0880*/  IADD3 R2, P1, PT, R2, 0x4, RZ ;  /* 0x0000000402027810 */ /* 0x000fca0007f3e0ff */
[----:B------:R-:W-:Y:S02]  /*0890*/  IMAD.X R5, RZ, RZ, R5, P1 ;  /* 0x000000ffff057224 */ /* 0x000fe400008e0605 */
[----:B--2---:R-:W-:-:S04]  /*08a0*/  FFMA R0, R22, R0, R29 ;  /* 0x0000000016007223 */ /* 0x004fc8000000001d */
[----:B---3--:R-:W-:-:S04]  /*08b0*/  FFMA R0, R3, R18, R0 ;  /* 0x0000001203007223 */ /* 0x008fc80000000000 */
[----:B----4-:R-:W-:-:S04]  /*08c0*/  FFMA R0, R25, R10, R0 ;  /* 0x0000000a19007223 */ /* 0x010fc80000000000 */
[----:B-----5:R-:W-:-:S07]  /*08d0*/  FFMA R29, R21, R8, R0 ;  /* 0x00000008151d7223 */ /* 0x020fce0000000000 */
.L_x_3:
[----:B------:R-:W-:Y:S05]  /*08e0*/  @!P0 BRA `(.L_x_2) ;  /* 0x0000000000b88947 */ /* 0x000fea0003800000 */
[----:B------:R-:W-:Y:S02]  /*08f0*/  ISETP.NE.U32.AND P1, PT, R23, 0x1, PT ;  /* 0x000000011700780c */ /* 0x000fe40003f25070 */
[----:B------:R-:W-:Y:S02]  /*0900*/  LOP3.LUT R0, R16, 0x1, RZ, 0xc0, !PT ;  /* 0x0000000110007812 */ /* 0x000fe400078ec0ff */
[----:B------:R-:W-:Y:S02]  /*0910*/  ISETP.NE.AND.EX P1, PT, RZ, RZ, PT, P1 ;  /* 0x000000ffff00720c */ /* 0x000fe40003f25310 */
[----:B------:R-:W-:-:S04]  /*0920*/  ISETP.NE.U32.AND P0, PT, R0, 0x1, PT ;  /* 0x000000010000780c */ /* 0x000fc80003f05070 */
[----:B------:R-:W-:-:S07]  /*0930*/  ISETP.NE.U32.AND.EX P0, PT, RZ, RZ, PT, P0 ;  /* 0x000000ffff00720c */ /* 0x000fce0003f05100 */
[----:B------:R-:W-:Y:S06]  /*0940*/  @!P1 BRA `(.L_x_4) ;  /* 0x00000000005c9947 */ /* 0x000fec0003800000 */
[----:B------:R-:W0:Y:S01]  /*0950*/  LDCU.128 UR8, c[0x0][0x380] ;  /* 0x00007000ff0877ac */ /* 0x000e220008000c00 */
[----:B------:R-:W-:Y:S01]  /*0960*/  MOV R10, R14 ;  /* 0x0000000e000a7202 */ /* 0x000fe20000000f00 */
[----:B------:R-:W-:Y:S01]  /*0970*/  IMAD R3, R5, R16, RZ ;  /* 0x0000001005037224 */ /* 0x000fe200078e02ff */
[C---:B------:R-:W-:Y:S01]  /*0980*/  IADD3 R0, P1, PT, R2.reuse, R12, RZ ;  /* 0x0000000c02007210 */ /* 0x040fe20007f3e0ff */
[----:B------:R-:W-:Y:S02]  /*0990*/  IMAD.MOV.U32 R11, RZ, RZ, RZ ;  /* 0x000000ffff0b7224 */ /* 0x000fe400078e00ff */
[C---:B------:R-:W-:Y:S02]  /*09a0*/  IMAD R7, R2.reuse, R17, R3 ;  /* 0x0000001102077224 */ /* 0x040fe400078e0203 */
[----:B------:R-:W-:-:S04]  /*09b0*/  IMAD.WIDE.U32 R10, R2, R16, R10 ;  /* 0x00000010020a7225 */ /* 0x000fc800078e000a */
[----:B------:R-:W-:Y:S02]  /*09c0*/  IMAD.X R3, R5, 0x1, R4, P1 ;  /* 0x0000000105037824 */ /* 0x000fe400008e0604 */
[----:B------:R-:W-:Y:S01]  /*09d0*/  IMAD.IADD R9, R11, 0x1, R7 ;  /* 0x000000010b097824 */ /* 0x000fe200078e0207 */
[----:B0-----:R-:W-:Y:S02]  /*09e0*/  LEA R8, P1, R10, UR10, 0x2 ;  /* 0x0000000a0a087c11 */ /* 0x001fe4000f8210ff */
[----:B------:R-:W-:Y:S02]  /*09f0*/  LEA R6, P2, R0, UR8, 0x2 ;  /* 0x0000000800067c11 */ /* 0x000fe4000f8410ff */
[----:B------:R-:W-:Y:S02]  /*0a00*/  LEA.HI.X R9, R10, UR11, R9, 0x2, P1 ;  /* 0x0000000b0a097c11 */ /* 0x000fe400088f1409 */
[----:B------:R-:W-:Y:S02]  /*0a10*/  LEA.HI.X R7, R0, UR9, R3, 0x2, P2 ;  /* 0x0000000900077c11 */ /* 0x000fe400090f1403 */
[----:B------:R-:W-:-:S02]  /*0a20*/  LEA R10, P1, R16, R8, 0x2 ;  /* 0x00000008100a7211 */ /* 0x000fc400078210ff */
[----:B------:R-:W2:Y:S02]  /*0a30*/  LDG.E R8, desc[UR4][R8.64] ;  /* 0x0000000408087981 */ /* 0x000ea4000c1e1900 */
[----:B------:R-:W-:Y:S02]  /*0a40*/  LEA.HI.X R11, R16, R9, R17, 0x2, P1 ;  /* 0x00000009100b7211 */ /* 0x000fe400008f1411 */
[----:B------:R-:W2:Y:S04]  /*0a50*/  LDG.E R0, desc[UR4][R6.64] ;  /* 0x0000000406007981 */ /* 0x000ea8000c1e1900 */
[----:B------:R-:W3:Y:S04]  /*0a60*/  LDG.E R18, desc[UR4][R6.64+0x4] ;  /* 0x0000040406127981 */ /* 0x000ee8000c1e1900 */
[----:B------:R-:W3:Y:S01]  /*0a70*/  LDG.E R10, desc[UR4][R10.64] ;  /* 0x000000040a0a7981 */ /* 0x000ee2000c1e1900 */
[----:B------:R-:W-:-:S05]  /*0a80*/  IADD3 R2, P1, PT, R2, 0x2, RZ ;  /* 0x0000000202027810 */ /* 0x000fca0007f3e0ff */
[----:B------:R-:W-:Y:S02]  /*0a90*/  IMAD.X R5, RZ, RZ, R5, P1 ;  /* 0x000000ffff057224 */ /* 0x000fe400008e0605 */
[----:B--2---:R-:W-:-:S04]  /*0aa0*/  FFMA R29, R0, R8, R29 ;  /* 0x00000008001d7223 */ /* 0x004fc8000000001d */
[----:B---3--:R-:W-:-:S07]  /*0ab0*/  FFMA R29, R18, R10, R29 ;  /* 0x0000000a121d7223 */ /* 0x008fce000000001d */
.L_x_4:
[----:B------:R-:W-:Y:S05]  /*0ac0*/  @P0 BRA `(.L_x_2) ;  /* 0x0000000000400947 */ /* 0x000fea0003800000 */
[----:B------:R-:W0:Y:S01]  /*0ad0*/  LDCU.128 UR8, c[0x0][0x380] ;  /* 0x00007000ff0877ac */ /* 0x000e220008000c00 */
[----:B------:R-:W-:Y:S01]  /*0ae0*/  IMAD R3, R5, R16, RZ ;  /* 0x0000001005037224 */ /* 0x000fe200078e02ff */
[C---:B------:R-:W-:Y:S01]  /*0af0*/  IADD3 R0, P0, PT, R2.reuse, R12, RZ ;  /* 0x0000000c02007210 */ /* 0x040fe20007f1e0ff */
[----:B------:R-:W-:Y:S02]  /*0b00*/  IMAD.MOV.U32 R6, RZ, RZ, R14 ;  /* 0x000000ffff067224 */ /* 0x000fe400078e000e */
        /* <DEDUP_REMOVED lines=8> */
[----:B------:R-:W-:-:S03]  /*0b90*/  LEA.HI.X R9, R6, UR11, R5, 0x2, P0 ;  /* 0x0000000b06097c11 */ /* 0x000fc600080f1405 */
[----:B------:R-:W2:Y:S04]  /*0ba0*/  LDG.E R2, desc[UR4][R2.64] ;  /* 0x0000000402027981 */ /* 0x000ea8000c1e1900 */
[----:B------:R-:W2:Y:S02]  /*0bb0*/  LDG.E R8, desc[UR4][R8.64] ;  /* 0x0000000408087981 */ /* 0x000ea4000c1e1900 */
[----:B--2---:R-:W-:-:S07]  /*0bc0*/  FFMA R29, R2, R8, R29 ;  /* 0x00000008021d7223 */ /* 0x004fce000000001d */
.L_x_2:
[----:B------:R-:W0:Y:S01]  /*0bd0*/  LDCU.64 UR6, c[0x0][0x390] ;  /* 0x00007200ff0677ac */ /* 0x000e220008000a00 */
[----:B------:R-:W-:-:S05]  /*0be0*/  IADD3 R12, P0, PT, R14, R12, RZ ;  /* 0x0000000c0e0c7210 */ /* 0x000fca0007f1e0ff */
[----:B------:R-:W-:Y:S01]  /*0bf0*/  IMAD.X R3, RZ, RZ, R4, P0 ;  /* 0x000000ffff037224 */ /* 0x000fe200000e0604 */
[----:B0-----:R-:W-:-:S04]  /*0c00*/  LEA R2, P0, R12, UR6, 0x2 ;  /* 0x000000060c027c11 */ /* 0x001fc8000f8010ff */
[----:B------:R-:W-:-:S05]  /*0c10*/  LEA.HI.X R3, R12, UR7, R3, 0x2, P0 ;  /* 0x000000070c037c11 */ /* 0x000fca00080f1403 */
[----:B------:R-:W-:Y:S01]  /*0c20*/  STG.E desc[UR4][R2.64], R29 ;  /* 0x0000001d02007986 */ /* 0x000fe2000c101904 */
[----:B------:R-:W-:Y:S05]  /*0c30*/  EXIT ;  /* 0x000000000000794d */ /* 0x000fea0003800000 */
.L_x_5:
[----:B------:R-:W-:-:S00]  /*0c40*/  BRA `(.L_x_5) ;  /* 0xfffffffc00fc7947 */ /* 0x000fc0000383ffff */
[----:B------:R-:W-:-:S00]  /*0c50*/  NOP ;  /* 0x0000000000007918 */ /* 0x000fc00000000000 */
        /* <DEDUP_REMOVED lines=10> */
.L_x_6:


//--------------------- .nv.shared.reserved.0     --------------------------
	.section	.nv.shared.reserved.0,"aw",@nobits
	.weak		__nv_reservedSMEM_offset_0_alias
	.size		__nv_reservedSMEM_offset_0_alias, 0, 64
	.other		__nv_reservedSMEM_offset_0_alias,@"STO_CUDA_RESERVED_SHARED STV_DEFAULT"
__nv_reservedSMEM_offset_0_alias:
	.zero		0
	.zero		64


//--------------------- .nv.constant0._Z16symMatmul_kernelPKfS0_Pfm --------------------------
	.section	.nv.constant0._Z16symMatmul_kernelPKfS0_Pfm,"a",@progbits
	.sectionflags	@""
	.align	4
.nv.constant0._Z16symMatmul_kernelPKfS0_Pfm:
	.zero		928


//--------------------- SYMBOLS --------------------------

	.type		.nv.reservedSmem.offset0,@object
	.size		.nv.reservedSmem.offset0,0x4
